//
// Generated by NVIDIA NVVM Compiler
//
// Compiler Build ID: CL-36424714
// Cuda compilation tools, release 13.0, V13.0.88
// Based on NVVM 20.0.0
//

.version 9.0
.target sm_100
.address_size 64

	// .globl	_Z27int_short_range_herm_kerneliiPdS_S_

.visible .entry _Z27int_short_range_herm_kerneliiPdS_S_(
	.param .u32 _Z27int_short_range_herm_kerneliiPdS_S__param_0,
	.param .u32 _Z27int_short_range_herm_kerneliiPdS_S__param_1,
	.param .u64 .ptr .align 1 _Z27int_short_range_herm_kerneliiPdS_S__param_2,
	.param .u64 .ptr .align 1 _Z27int_short_range_herm_kerneliiPdS_S__param_3,
	.param .u64 .ptr .align 1 _Z27int_short_range_herm_kerneliiPdS_S__param_4
)
{
	.reg .pred 	%p<14>;
	.reg .b32 	%r<55>;
	.reg .b64 	%rd<86>;
	.reg .b64 	%fd<66>;

	ld.param.u32 	%r25, [_Z27int_short_range_herm_kerneliiPdS_S__param_0];
	ld.param.u32 	%r26, [_Z27int_short_range_herm_kerneliiPdS_S__param_1];
	ld.param.u64 	%rd9, [_Z27int_short_range_herm_kerneliiPdS_S__param_3];
	ld.param.u64 	%rd10, [_Z27int_short_range_herm_kerneliiPdS_S__param_4];
	cvta.to.global.u64 	%rd1, %rd10;
	cvta.to.global.u64 	%rd2, %rd9;
	mov.u32 	%r27, %ctaid.x;
	mov.u32 	%r28, %ntid.x;
	mov.u32 	%r29, %tid.x;
	mad.lo.s32 	%r47, %r27, %r28, %r29;
	setp.ge.s32 	%p1, %r47, %r25;
	@%p1 bra 	$L__BB0_19;
	setp.lt.s32 	%p2, %r26, 1;
	@%p2 bra 	$L__BB0_19;
	and.b32  	%r2, %r26, 15;
	and.b32  	%r3, %r26, 7;
	and.b32  	%r4, %r26, 2147483632;
	and.b32  	%r5, %r26, 3;
	shl.b32 	%r6, %r25, 4;
	mul.lo.s32 	%r7, %r26, %r25;
	mul.wide.s32 	%rd5, %r25, 8;
$L__BB0_3:
	ld.param.u64 	%rd85, [_Z27int_short_range_herm_kerneliiPdS_S__param_2];
	cvta.to.global.u64 	%rd11, %rd85;
	mul.wide.s32 	%rd12, %r47, 8;
	add.s64 	%rd13, %rd11, %rd12;
	ld.global.f64 	%fd1, [%rd13];
	mov.b32 	%r48, 0;
$L__BB0_4:
	setp.lt.u32 	%p3, %r26, 16;
	mad.lo.s32 	%r10, %r7, %r48, %r47;
	mad.lo.s32 	%r32, %r48, %r25, %r47;
	mul.wide.s32 	%rd14, %r32, 8;
	add.s64 	%rd15, %rd2, %rd14;
	ld.global.f64 	%fd3, [%rd15];
	mul.f64 	%fd2, %fd1, %fd3;
	mov.b32 	%r53, 0;
	@%p3 bra 	$L__BB0_7;
	and.b32  	%r33, %r26, 2147483632;
	neg.s32 	%r51, %r33;
	mov.u32 	%r49, %r10;
	mov.u32 	%r50, %r47;
$L__BB0_6:
	.pragma "nounroll";
	mul.wide.s32 	%rd16, %r50, 8;
	add.s64 	%rd17, %rd2, %rd16;
	ld.global.f64 	%fd4, [%rd17];
	mul.f64 	%fd5, %fd2, %fd4;
	mul.wide.s32 	%rd18, %r49, 8;
	add.s64 	%rd19, %rd1, %rd18;
	st.global.f64 	[%rd19], %fd5;
	mul.wide.s32 	%rd20, %r25, 8;
	add.s64 	%rd21, %rd17, %rd20;
	ld.global.f64 	%fd6, [%rd21];
	mul.f64 	%fd7, %fd2, %fd6;
	add.s64 	%rd22, %rd19, %rd20;
	st.global.f64 	[%rd22], %fd7;
	add.s64 	%rd23, %rd21, %rd20;
	ld.global.f64 	%fd8, [%rd23];
	mul.f64 	%fd9, %fd2, %fd8;
	add.s64 	%rd24, %rd22, %rd20;
	st.global.f64 	[%rd24], %fd9;
	add.s64 	%rd25, %rd23, %rd20;
	ld.global.f64 	%fd10, [%rd25];
	mul.f64 	%fd11, %fd2, %fd10;
	add.s64 	%rd26, %rd24, %rd20;
	st.global.f64 	[%rd26], %fd11;
	add.s64 	%rd27, %rd25, %rd20;
	ld.global.f64 	%fd12, [%rd27];
	mul.f64 	%fd13, %fd2, %fd12;
	add.s64 	%rd28, %rd26, %rd20;
	st.global.f64 	[%rd28], %fd13;
	add.s64 	%rd29, %rd27, %rd20;
	ld.global.f64 	%fd14, [%rd29];
	mul.f64 	%fd15, %fd2, %fd14;
	add.s64 	%rd30, %rd28, %rd20;
	st.global.f64 	[%rd30], %fd15;
	add.s64 	%rd31, %rd29, %rd20;
	ld.global.f64 	%fd16, [%rd31];
	mul.f64 	%fd17, %fd2, %fd16;
	add.s64 	%rd32, %rd30, %rd20;
	st.global.f64 	[%rd32], %fd17;
	add.s64 	%rd33, %rd31, %rd20;
	ld.global.f64 	%fd18, [%rd33];
	mul.f64 	%fd19, %fd2, %fd18;
	add.s64 	%rd34, %rd32, %rd20;
	st.global.f64 	[%rd34], %fd19;
	add.s64 	%rd35, %rd33, %rd20;
	ld.global.f64 	%fd20, [%rd35];
	mul.f64 	%fd21, %fd2, %fd20;
	add.s64 	%rd36, %rd34, %rd20;
	st.global.f64 	[%rd36], %fd21;
	add.s64 	%rd37, %rd35, %rd20;
	ld.global.f64 	%fd22, [%rd37];
	mul.f64 	%fd23, %fd2, %fd22;
	add.s64 	%rd38, %rd36, %rd20;
	st.global.f64 	[%rd38], %fd23;
	add.s64 	%rd39, %rd37, %rd20;
	ld.global.f64 	%fd24, [%rd39];
	mul.f64 	%fd25, %fd2, %fd24;
	add.s64 	%rd40, %rd38, %rd20;
	st.global.f64 	[%rd40], %fd25;
	add.s64 	%rd41, %rd39, %rd20;
	ld.global.f64 	%fd26, [%rd41];
	mul.f64 	%fd27, %fd2, %fd26;
	add.s64 	%rd42, %rd40, %rd20;
	st.global.f64 	[%rd42], %fd27;
	add.s64 	%rd43, %rd41, %rd20;
	ld.global.f64 	%fd28, [%rd43];
	mul.f64 	%fd29, %fd2, %fd28;
	add.s64 	%rd44, %rd42, %rd20;
	st.global.f64 	[%rd44], %fd29;
	add.s64 	%rd45, %rd43, %rd20;
	ld.global.f64 	%fd30, [%rd45];
	mul.f64 	%fd31, %fd2, %fd30;
	add.s64 	%rd46, %rd44, %rd20;
	st.global.f64 	[%rd46], %fd31;
	add.s64 	%rd47, %rd45, %rd20;
	ld.global.f64 	%fd32, [%rd47];
	mul.f64 	%fd33, %fd2, %fd32;
	add.s64 	%rd48, %rd46, %rd20;
	st.global.f64 	[%rd48], %fd33;
	add.s64 	%rd49, %rd47, %rd20;
	ld.global.f64 	%fd34, [%rd49];
	mul.f64 	%fd35, %fd2, %fd34;
	add.s64 	%rd50, %rd48, %rd20;
	st.global.f64 	[%rd50], %fd35;
	add.s32 	%r51, %r51, 16;
	add.s32 	%r50, %r50, %r6;
	add.s32 	%r49, %r49, %r6;
	setp.ne.s32 	%p4, %r51, 0;
	mov.u32 	%r53, %r4;
	@%p4 bra 	$L__BB0_6;
$L__BB0_7:
	setp.eq.s32 	%p5, %r2, 0;
	@%p5 bra 	$L__BB0_17;
	add.s32 	%r34, %r2, -1;
	setp.lt.u32 	%p6, %r34, 7;
	@%p6 bra 	$L__BB0_10;
	mul.lo.s32 	%r35, %r53, %r25;
	add.s32 	%r36, %r10, %r35;
	add.s32 	%r37, %r35, %r47;
	mul.wide.s32 	%rd51, %r37, 8;
	add.s64 	%rd52, %rd2, %rd51;
	ld.global.f64 	%fd36, [%rd52];
	mul.f64 	%fd37, %fd2, %fd36;
	mul.wide.s32 	%rd53, %r36, 8;
	add.s64 	%rd54, %rd1, %rd53;
	st.global.f64 	[%rd54], %fd37;
	mul.wide.s32 	%rd55, %r25, 8;
	add.s64 	%rd56, %rd52, %rd55;
	ld.global.f64 	%fd38, [%rd56];
	mul.f64 	%fd39, %fd2, %fd38;
	add.s64 	%rd57, %rd54, %rd55;
	st.global.f64 	[%rd57], %fd39;
	add.s64 	%rd58, %rd56, %rd55;
	ld.global.f64 	%fd40, [%rd58];
	mul.f64 	%fd41, %fd2, %fd40;
	add.s64 	%rd59, %rd57, %rd55;
	st.global.f64 	[%rd59], %fd41;
	add.s64 	%rd60, %rd58, %rd55;
	ld.global.f64 	%fd42, [%rd60];
	mul.f64 	%fd43, %fd2, %fd42;
	add.s64 	%rd61, %rd59, %rd55;
	st.global.f64 	[%rd61], %fd43;
	add.s64 	%rd62, %rd60, %rd55;
	ld.global.f64 	%fd44, [%rd62];
	mul.f64 	%fd45, %fd2, %fd44;
	add.s64 	%rd63, %rd61, %rd55;
	st.global.f64 	[%rd63], %fd45;
	add.s64 	%rd64, %rd62, %rd55;
	ld.global.f64 	%fd46, [%rd64];
	mul.f64 	%fd47, %fd2, %fd46;
	add.s64 	%rd65, %rd63, %rd55;
	st.global.f64 	[%rd65], %fd47;
	add.s64 	%rd66, %rd64, %rd55;
	ld.global.f64 	%fd48, [%rd66];
	mul.f64 	%fd49, %fd2, %fd48;
	add.s64 	%rd67, %rd65, %rd55;
	st.global.f64 	[%rd67], %fd49;
	add.s64 	%rd68, %rd66, %rd55;
	ld.global.f64 	%fd50, [%rd68];
	mul.f64 	%fd51, %fd2, %fd50;
	add.s64 	%rd69, %rd67, %rd55;
	st.global.f64 	[%rd69], %fd51;
	add.s32 	%r53, %r53, 8;
$L__BB0_10:
	setp.eq.s32 	%p7, %r3, 0;
	@%p7 bra 	$L__BB0_17;
	add.s32 	%r38, %r3, -1;
	setp.lt.u32 	%p8, %r38, 3;
	@%p8 bra 	$L__BB0_13;
	mul.lo.s32 	%r39, %r53, %r25;
	add.s32 	%r40, %r10, %r39;
	add.s32 	%r41, %r39, %r47;
	mul.wide.s32 	%rd70, %r41, 8;
	add.s64 	%rd71, %rd2, %rd70;
	ld.global.f64 	%fd52, [%rd71];
	mul.f64 	%fd53, %fd2, %fd52;
	mul.wide.s32 	%rd72, %r40, 8;
	add.s64 	%rd73, %rd1, %rd72;
	st.global.f64 	[%rd73], %fd53;
	add.s64 	%rd75, %rd71, %rd5;
	ld.global.f64 	%fd54, [%rd75];
	mul.f64 	%fd55, %fd2, %fd54;
	add.s64 	%rd76, %rd73, %rd5;
	st.global.f64 	[%rd76], %fd55;
	add.s64 	%rd77, %rd75, %rd5;
	ld.global.f64 	%fd56, [%rd77];
	mul.f64 	%fd57, %fd2, %fd56;
	add.s64 	%rd78, %rd76, %rd5;
	st.global.f64 	[%rd78], %fd57;
	add.s64 	%rd79, %rd77, %rd5;
	ld.global.f64 	%fd58, [%rd79];
	mul.f64 	%fd59, %fd2, %fd58;
	add.s64 	%rd80, %rd78, %rd5;
	st.global.f64 	[%rd80], %fd59;
	add.s32 	%r53, %r53, 4;
$L__BB0_13:
	setp.eq.s32 	%p9, %r5, 0;
	@%p9 bra 	$L__BB0_17;
	setp.eq.s32 	%p10, %r5, 1;
	mul.lo.s32 	%r42, %r53, %r25;
	add.s32 	%r43, %r10, %r42;
	add.s32 	%r44, %r42, %r47;
	mul.wide.s32 	%rd81, %r44, 8;
	add.s64 	%rd3, %rd2, %rd81;
	ld.global.f64 	%fd60, [%rd3];
	mul.f64 	%fd61, %fd2, %fd60;
	mul.wide.s32 	%rd82, %r43, 8;
	add.s64 	%rd4, %rd1, %rd82;
	st.global.f64 	[%rd4], %fd61;
	@%p10 bra 	$L__BB0_17;
	setp.eq.s32 	%p11, %r5, 2;
	add.s64 	%rd6, %rd3, %rd5;
	ld.global.f64 	%fd62, [%rd6];
	mul.f64 	%fd63, %fd2, %fd62;
	add.s64 	%rd7, %rd4, %rd5;
	st.global.f64 	[%rd7], %fd63;
	@%p11 bra 	$L__BB0_17;
	add.s64 	%rd83, %rd6, %rd5;
	ld.global.f64 	%fd64, [%rd83];
	mul.f64 	%fd65, %fd2, %fd64;
	add.s64 	%rd84, %rd7, %rd5;
	st.global.f64 	[%rd84], %fd65;
$L__BB0_17:
	add.s32 	%r48, %r48, 1;
	setp.ne.s32 	%p12, %r48, %r26;
	@%p12 bra 	$L__BB0_4;
	mov.u32 	%r45, %ntid.x;
	mov.u32 	%r46, %nctaid.x;
	mad.lo.s32 	%r47, %r45, %r46, %r47;
	setp.lt.s32 	%p13, %r47, %r25;
	@%p13 bra 	$L__BB0_3;
$L__BB0_19:
	ret;

}


// ===== COMPILED SASS (sm_100) =====

	.target	sm_100

	.elftype	@"ET_EXEC"


//--------------------- .note.nv.tkinfo           --------------------------
	.section	.note.nv.tkinfo,"",@"SHT_NOTE"
	.sectionflags	@"SHF_NOTE_NV_TKINFO"
	.tkinfo
        /*0018*/ 	.word	0x00000002
        /*0030*/ 	.string	""
        /*0030*/ 	.string	"ptxas"
        /*0030*/ 	.string	"Cuda compilation tools, release 13.0, V13.0.88"
        /*0030*/ 	.string	"Build cuda_13.0.r13.0/compiler.36424714_0"
        /*0030*/ 	.string	"-arch sm_100 -m 64 "



//--------------------- .note.nv.cuinfo           --------------------------
	.section	.note.nv.cuinfo,"",@"SHT_NOTE"
	.sectionflags	@"SHF_NOTE_NV_CUINFO"
        /*0018*/ 	.short	0x0002
        /*001a*/ 	.short	0x0064
        /*001c*/ 	.short	0x0082
	.zero		2


//--------------------- .nv.info                  --------------------------
	.section	.nv.info,"",@"SHT_CUDA_INFO"
	.align	4


	//----- nvinfo : EIATTR_REGCOUNT
	.align		4
        /*0000*/ 	.byte	0x04, 0x2f
        /*0002*/ 	.short	(.L_1 - .L_0)
	.align		4
.L_0:
        /*0004*/ 	.word	index@(_Z27int_short_range_herm_kerneliiPdS_S_)
        /*0008*/ 	.word	0x00000020


	//----- nvinfo : EIATTR_FRAME_SIZE
	.align		4
.L_1:
        /*000c*/ 	.byte	0x04, 0x11
        /*000e*/ 	.short	(.L_3 - .L_2)
	.align		4
.L_2:
        /*0010*/ 	.word	index@(_Z27int_short_range_herm_kerneliiPdS_S_)
        /*0014*/ 	.word	0x00000000


	//----- nvinfo : EIATTR_MIN_STACK_SIZE
	.align		4
.L_3:
        /*0018*/ 	.byte	0x04, 0x12
        /*001a*/ 	.short	(.L_5 - .L_4)
	.align		4
.L_4:
        /*001c*/ 	.word	index@(_Z27int_short_range_herm_kerneliiPdS_S_)
        /*0020*/ 	.word	0x00000000
.L_5:


//--------------------- .nv.compat                --------------------------
	.section	.nv.compat,"",@"SHT_CUDA_COMPAT_INFO"
	.align	4
        /*0000*/ 	.byte	0x02, 0x09, 0x00, 0x00, 0x02, 0x02, 0x01, 0x00, 0x02, 0x05, 0x05, 0x00, 0x03, 0x07, 0x01, 0x01
        /*0010*/ 	.byte	0x02, 0x03, 0x00, 0x00, 0x02, 0x06, 0x01, 0x00, 0x04, 0x0b, 0x08, 0x00, 0x01, 0x00, 0x00, 0x00
        /*0020*/ 	.byte	0x00, 0x00, 0x00, 0x00


//--------------------- .nv.info._Z27int_short_range_herm_kerneliiPdS_S_ --------------------------
	.section	.nv.info._Z27int_short_range_herm_kerneliiPdS_S_,"",@"SHT_CUDA_INFO"
	.sectionflags	@""
	.align	4


	//----- nvinfo : EIATTR_CUDA_API_VERSION
	.align		4
        /*0000*/ 	.byte	0x04, 0x37
        /*0002*/ 	.short	(.L_7 - .L_6)
.L_6:
        /*0004*/ 	.word	0x00000082


	//----- nvinfo : EIATTR_KPARAM_INFO
	.align		4
.L_7:
        /*0008*/ 	.byte	0x04, 0x17
        /*000a*/ 	.short	(.L_9 - .L_8)
.L_8:
        /*000c*/ 	.word	0x00000000
        /*0010*/ 	.short	0x0004
        /*0012*/ 	.short	0x0018
        /*0014*/ 	.byte	0x00, 0xf5, 0x21, 0x00


	//----- nvinfo : EIATTR_KPARAM_INFO
	.align		4
.L_9:
        /*0018*/ 	.byte	0x04, 0x17
        /*001a*/ 	.short	(.L_11 - .L_10)
.L_10:
        /*001c*/ 	.word	0x00000000
        /*0020*/ 	.short	0x0003
        /*0022*/ 	.short	0x0010
        /*0024*/ 	.byte	0x00, 0xf5, 0x21, 0x00


	//----- nvinfo : EIATTR_KPARAM_INFO
	.align		4
.L_11:
        /*0028*/ 	.byte	0x04, 0x17
        /*002a*/ 	.short	(.L_13 - .L_12)
.L_12:
        /*002c*/ 	.word	0x00000000
        /*0030*/ 	.short	0x0002
        /*0032*/ 	.short	0x0008
        /*0034*/ 	.byte	0x00, 0xf5, 0x21, 0x00


	//----- nvinfo : EIATTR_KPARAM_INFO
	.align		4
.L_13:
        /*0038*/ 	.byte	0x04, 0x17
        /*003a*/ 	.short	(.L_15 - .L_14)
.L_14:
        /*003c*/ 	.word	0x00000000
        /*0040*/ 	.short	0x0001
        /*0042*/ 	.short	0x0004
        /*0044*/ 	.byte	0x00, 0xf0, 0x11, 0x00


	//----- nvinfo : EIATTR_KPARAM_INFO
	.align		4
.L_15:
        /*0048*/ 	.byte	0x04, 0x17
        /*004a*/ 	.short	(.L_17 - .L_16)
.L_16:
        /*004c*/ 	.word	0x00000000
        /*0050*/ 	.short	0x0000
        /*0052*/ 	.short	0x0000
        /*0054*/ 	.byte	0x00, 0xf0, 0x11, 0x00


	//----- nvinfo : EIATTR_SPARSE_MMA_MASK
	.align		4
.L_17:
        /*0058*/ 	.byte	0x03, 0x50
        /*005a*/ 	.short	0x0000


	//----- nvinfo : EIATTR_MAXREG_COUNT
	.align		4
        /*005c*/ 	.byte	0x03, 0x1b
        /*005e*/ 	.short	0x00ff


	//----- nvinfo : EIATTR_MERCURY_ISA_VERSION
	.align		4
        /*0060*/ 	.byte	0x03, 0x5f
        /*0062*/ 	.short	0x0101


	//----- nvinfo : EIATTR_VRC_CTA_INIT_COUNT
	.align		4
        /*0064*/ 	.byte	0x02, 0x4a
	.zero		1
	.zero		1


	//----- nvinfo : EIATTR_EXIT_INSTR_OFFSETS
	.align		4
        /*0068*/ 	.byte	0x04, 0x1c
        /*006a*/ 	.short	(.L_19 - .L_18)


	//   ....[0]....
.L_18:
        /*006c*/ 	.word	0x00000070


	//   ....[1]....
        /*0070*/ 	.word	0x000000a0


	//   ....[2]....
        /*0074*/ 	.word	0x00000e70


	//----- nvinfo : EIATTR_CRS_STACK_SIZE
	.align		4
.L_19:
        /*0078*/ 	.byte	0x04, 0x1e
        /*007a*/ 	.short	(.L_21 - .L_20)
.L_20:
        /*007c*/ 	.word	0x00000000


	//----- nvinfo : EIATTR_CBANK_PARAM_SIZE
	.align		4
.L_21:
        /*0080*/ 	.byte	0x03, 0x19
        /*0082*/ 	.short	0x0020


	//----- nvinfo : EIATTR_PARAM_CBANK
	.align		4
        /*0084*/ 	.byte	0x04, 0x0a
        /*0086*/ 	.short	(.L_23 - .L_22)
	.align		4
.L_22:
        /*0088*/ 	.word	index@(.nv.constant0._Z27int_short_range_herm_kerneliiPdS_S_)
        /*008c*/ 	.short	0x0380
        /*008e*/ 	.short	0x0020


	//----- nvinfo : EIATTR_SW_WAR
	.align		4
.L_23:
        /*0090*/ 	.byte	0x04, 0x36
        /*0092*/ 	.short	(.L_25 - .L_24)
.L_24:
        /*0094*/ 	.word	0x00000008
.L_25:


//--------------------- .nv.callgraph             --------------------------
	.section	.nv.callgraph,"",@"SHT_CUDA_CALLGRAPH"
	.align	4
	.sectionentsize	8
	.align		4
        /*0000*/ 	.word	0x00000000
	.align		4
        /*0004*/ 	.word	0xffffffff
	.align		4
        /*0008*/ 	.word	0x00000000
	.align		4
        /*000c*/ 	.word	0xfffffffe
	.align		4
        /*0010*/ 	.word	0x00000000
	.align		4
        /*0014*/ 	.word	0xfffffffd
	.align		4
        /*0018*/ 	.word	0x00000000
	.align		4
        /*001c*/ 	.word	0xfffffffc


//--------------------- .text._Z27int_short_range_herm_kerneliiPdS_S_ --------------------------
	.section	.text._Z27int_short_range_herm_kerneliiPdS_S_,"ax",@progbits
	.align	128
        .global         _Z27int_short_range_herm_kerneliiPdS_S_
        .type           _Z27int_short_range_herm_kerneliiPdS_S_,@function
        .size           _Z27int_short_range_herm_kerneliiPdS_S_,(.L_x_8 - _Z27int_short_range_herm_kerneliiPdS_S_)
        .other          _Z27int_short_range_herm_kerneliiPdS_S_,@"STO_CUDA_ENTRY STV_DEFAULT"
_Z27int_short_range_herm_kerneliiPdS_S_:
.text._Z27int_short_range_herm_kerneliiPdS_S_:
[----:B------:R-:W-:Y:S01]  /*0000*/  LDC R1, c[0x0][0x37c] ;  /* 0x0000df00ff017b82 */ /* 0x000fe20000000800 */
[----:B------:R-:W0:Y:S07]  /*0010*/  S2R R0, SR_TID.X ;  /* 0x0000000000007919 */ /* 0x000e2e0000002100 */
[----:B------:R-:W0:Y:S01]  /*0020*/  S2UR UR4, SR_CTAID.X ;  /* 0x00000000000479c3 */ /* 0x000e220000002500 */
[----:B------:R-:W1:Y:S07]  /*0030*/  LDCU UR5, c[0x0][0x380] ;  /* 0x00007000ff0577ac */ /* 0x000e6e0008000800 */
[----:B------:R-:W0:Y:S02]  /*0040*/  LDC R3, c[0x0][0x360] ;  /* 0x0000d800ff037b82 */ /* 0x000e240000000800 */
[----:B0-----:R-:W-:-:S05]  /*0050*/  IMAD R3, R3, UR4, R0 ;  /* 0x0000000403037c24 */ /* 0x001fca000f8e0200 */
[----:B-1----:R-:W-:-:S13]  /*0060*/  ISETP.GE.AND P0, PT, R3, UR5, PT ;  /* 0x0000000503007c0c */ /* 0x002fda000bf06270 */
[----:B------:R-:W-:Y:S05]  /*0070*/  @P0 EXIT ;  /* 0x000000000000094d */ /* 0x000fea0003800000 */
[----:B------:R-:W0:Y:S02]  /*0080*/  LDC R6, c[0x0][0x384] ;  /* 0x0000e100ff067b82 */ /* 0x000e240000000800 */
[----:B0-----:R-:W-:-:S13]  /*0090*/  ISETP.GE.AND P0, PT, R6, 0x1, PT ;  /* 0x000000010600780c */ /* 0x001fda0003f06270 */
[----:B------:R-:W-:Y:S05]  /*00a0*/  @!P0 EXIT ;  /* 0x000000000000894d */ /* 0x000fea0003800000 */
[C---:B------:R-:W-:Y:S01]  /*00b0*/  LOP3.LUT R0, R6.reuse, 0xf, RZ, 0xc0, !PT ;  /* 0x0000000f06007812 */ /* 0x040fe200078ec0ff */
[----:B------:R-:W0:Y:S01]  /*00c0*/  LDCU.64 UR6, c[0x0][0x358] ;  /* 0x00006b00ff0677ac */ /* 0x000e220008000a00 */
[C---:B------:R-:W-:Y:S02]  /*00d0*/  LOP3.LUT R2, R6.reuse, 0x7, RZ, 0xc0, !PT ;  /* 0x0000000706027812 */ /* 0x040fe400078ec0ff */
[C---:B------:R-:W-:Y:S01]  /*00e0*/  LOP3.LUT R4, R6.reuse, 0x3, RZ, 0xc0, !PT ;  /* 0x0000000306047812 */ /* 0x040fe200078ec0ff */
[----:B------:R-:W-:-:S07]  /*00f0*/  IMAD R6, R6, UR5, RZ ;  /* 0x0000000506067c24 */ /* 0x000fce000f8e02ff */
.L_x_6:
[----:B-1----:R-:W1:Y:S02]  /*0100*/  LDC.64 R10, c[0x0][0x388] ;  /* 0x0000e200ff0a7b82 */ /* 0x002e640000000a00 */
[----:B-1----:R-:W-:-:S06]  /*0110*/  IMAD.WIDE R10, R3, 0x8, R10 ;  /* 0x00000008030a7825 */ /* 0x002fcc00078e020a */
[----:B0-----:R-:W5:Y:S01]  /*0120*/  LDG.E.64 R10, desc[UR6][R10.64] ;  /* 0x000000060a0a7981 */ /* 0x001f62000c1e1b00 */
[----:B--234-:R-:W-:-:S07]  /*0130*/  HFMA2 R8, -RZ, RZ, 0, 0 ;  /* 0x00000000ff087431 */ /* 0x01cfce00000001ff */
.L_x_5:
[----:B0-----:R-:W0:Y:S08]  /*0140*/  LDC.64 R12, c[0x0][0x380] ;  /* 0x0000e000ff0c7b82 */ /* 0x001e300000000a00 */
[----:B-1--4-:R-:W1:Y:S01]  /*0150*/  LDC.64 R14, c[0x0][0x390] ;  /* 0x0000e400ff0e7b82 */ /* 0x012e620000000a00 */
[----:B0-23--:R-:W-:-:S04]  /*0160*/  IMAD R19, R8, R12, R3 ;  /* 0x0000000c08137224 */ /* 0x00dfc800078e0203 */
[----:B-1----:R-:W-:-:S05]  /*0170*/  IMAD.WIDE R18, R19, 0x8, R14 ;  /* 0x0000000813127825 */ /* 0x002fca00078e020e */
[----:B------:R-:W2:Y:S01]  /*0180*/  LDG.E.64 R16, desc[UR6][R18.64] ;  /* 0x0000000612107981 */ /* 0x000ea2000c1e1b00 */
[----:B------:R-:W-:Y:S01]  /*0190*/  ISETP.GE.U32.AND P1, PT, R13, 0x10, PT ;  /* 0x000000100d00780c */ /* 0x000fe20003f26070 */
[----:B------:R-:W-:Y:S01]  /*01a0*/  IMAD R5, R6, R8, R3 ;  /* 0x0000000806057224 */ /* 0x000fe200078e0203 */
[----:B------:R-:W-:Y:S02]  /*01b0*/  IADD3 R8, PT, PT, R8, 0x1, RZ ;  /* 0x0000000108087810 */ /* 0x000fe40007ffe0ff */
[----:B------:R-:W-:Y:S02]  /*01c0*/  MOV R7, RZ ;  /* 0x000000ff00077202 */ /* 0x000fe40000000f00 */
[----:B------:R-:W-:Y:S01]  /*01d0*/  ISETP.NE.AND P0, PT, R8, R13, PT ;  /* 0x0000000d0800720c */ /* 0x000fe20003f05270 */
[----:B--2--5:R-:W-:-:S06]  /*01e0*/  DMUL R16, R10, R16 ;  /* 0x000000100a107228 */ /* 0x024fcc0000000000 */
[----:B------:R-:W-:Y:S06]  /*01f0*/  @!P1 BRA `(.L_x_0) ;  /* 0x00000004006c9947 */ /* 0x000fec0003800000 */
[----:B------:R-:W0:Y:S01]  /*0200*/  LDC.64 R18, c[0x0][0x398] ;  /* 0x0000e600ff127b82 */ /* 0x000e220000000a00 */
[----:B------:R-:W-:Y:S02]  /*0210*/  LOP3.LUT R13, R13, 0x7ffffff0, RZ, 0xc0, !PT ;  /* 0x7ffffff00d0d7812 */ /* 0x000fe400078ec0ff */
[----:B------:R-:W-:Y:S02]  /*0220*/  MOV R9, R5 ;  /* 0x0000000500097202 */ /* 0x000fe40000000f00 */
[----:B------:R-:W-:Y:S02]  /*0230*/  MOV R7, R3 ;  /* 0x0000000300077202 */ /* 0x000fe40000000f00 */
[----:B------:R-:W-:-:S07]  /*0240*/  IADD3 R28, PT, PT, -R13, RZ, RZ ;  /* 0x000000ff0d1c7210 */ /* 0x000fce0007ffe1ff */
.L_x_1:
[----:B-1----:R-:W-:-:S05]  /*0250*/  IMAD.WIDE R24, R7, 0x8, R14 ;  /* 0x0000000807187825 */ /* 0x002fca00078e020e */
[----:B------:R1:W2:Y:S01]  /*0260*/  LDG.E.64 R22, desc[UR6][R24.64] ;  /* 0x0000000618167981 */ /* 0x0002a2000c1e1b00 */
[----:B0-----:R-:W-:-:S04]  /*0270*/  IMAD.WIDE R20, R9, 0x8, R18 ;  /* 0x0000000809147825 */ /* 0x001fc800078e0212 */
[----:B-1----:R-:W-:Y:S01]  /*0280*/  IMAD.WIDE R24, R12, 0x8, R24 ;  /* 0x000000080c187825 */ /* 0x002fe200078e0218 */
[----:B--2---:R-:W-:-:S07]  /*0290*/  DMUL R22, R16, R22 ;  /* 0x0000001610167228 */ /* 0x004fce0000000000 */
[----:B------:R0:W-:Y:S04]  /*02a0*/  STG.E.64 desc[UR6][R20.64], R22 ;  /* 0x0000001614007986 */ /* 0x0001e8000c101b06 */
[----:B------:R1:W2:Y:S01]  /*02b0*/  LDG.E.64 R26, desc[UR6][R24.64] ;  /* 0x00000006181a7981 */ /* 0x0002a2000c1e1b00 */
[----:B0-----:R-:W-:-:S04]  /*02c0*/  IMAD.WIDE R20, R12, 0x8, R20 ;  /* 0x000000080c147825 */ /* 0x001fc800078e0214 */
[----:B-1----:R-:W-:Y:S01]  /*02d0*/  IMAD.WIDE R24, R12, 0x8, R24 ;  /* 0x000000080c187825 */ /* 0x002fe200078e0218 */
[----:B--2---:R-:W-:-:S07]  /*02e0*/  DMUL R26, R16, R26 ;  /* 0x0000001a101a7228 */ /* 0x004fce0000000000 */
[----:B------:R0:W-:Y:S04]  /*02f0*/  STG.E.64 desc[UR6][R20.64], R26 ;  /* 0x0000001a14007986 */ /* 0x0001e8000c101b06 */
[----:B------:R-:W2:Y:S01]  /*0300*/  LDG.E.64 R22, desc[UR6][R24.64] ;  /* 0x0000000618167981 */ /* 0x000ea2000c1e1b00 */
[----:B0-----:R-:W-:-:S04]  /*0310*/  IMAD.WIDE R20, R12, 0x8, R20 ;  /* 0x000000080c147825 */ /* 0x001fc800078e0214 */
[----:B------:R-:W-:Y:S01]  /*0320*/  IMAD.WIDE R26, R12, 0x8, R24 ;  /* 0x000000080c1a7825 */ /* 0x000fe200078e0218 */
[----:B--2---:R-:W-:-:S07]  /*0330*/  DMUL R22, R16, R22 ;  /* 0x0000001610167228 */ /* 0x004fce0000000000 */
[----:B------:R0:W-:Y:S04]  /*0340*/  STG.E.64 desc[UR6][R20.64], R22 ;  /* 0x0000001614007986 */ /* 0x0001e8000c101b06 */
[----:B0-----:R0:W2:Y:S01]  /*0350*/  LDG.E.64 R22, desc[UR6][R26.64] ;  /* 0x000000061a167981 */ /* 0x0010a2000c1e1b00 */
[----:B------:R-:W-:-:S04]  /*0360*/  IMAD.WIDE R20, R12, 0x8, R20 ;  /* 0x000000080c147825 */ /* 0x000fc800078e0214 */
[----:B0-----:R-:W-:Y:S01]  /*0370*/  IMAD.WIDE R26, R12, 0x8, R26 ;  /* 0x000000080c1a7825 */ /* 0x001fe200078e021a */
        /* <DEDUP_REMOVED lines=57> */
[----:B------:R-:W2:Y:S01]  /*0710*/  LDG.E.64 R26, desc[UR6][R26.64] ;  /* 0x000000061a1a7981 */ /* 0x000ea2000c1e1b00 */
[----:B------:R-:W-:Y:S02]  /*0720*/  IADD3 R28, PT, PT, R28, 0x10, RZ ;  /* 0x000000101c1c7810 */ /* 0x000fe40007ffe0ff */
[----:B------:R-:W-:Y:S02]  /*0730*/  LEA R7, R12, R7, 0x4 ;  /* 0x000000070c077211 */ /* 0x000fe400078e20ff */
[----:B------:R-:W-:Y:S02]  /*0740*/  ISETP.NE.AND P1, PT, R28, RZ, PT ;  /* 0x000000ff1c00720c */ /* 0x000fe40003f25270 */
[C---:B------:R-:W-:Y:S01]  /*0750*/  LEA R9, R12.reuse, R9, 0x4 ;  /* 0x000000090c097211 */ /* 0x040fe200078e20ff */
[----:B0-----:R-:W-:Y:S01]  /*0760*/  IMAD.WIDE R22, R12, 0x8, R20 ;  /* 0x000000080c167825 */ /* 0x001fe200078e0214 */
[----:B--2---:R-:W-:-:S07]  /*0770*/  DMUL R24, R16, R26 ;  /* 0x0000001a10187228 */ /* 0x004fce0000000000 */
[----:B------:R1:W-:Y:S02]  /*0780*/  STG.E.64 desc[UR6][R22.64], R24 ;  /* 0x0000001816007986 */ /* 0x0003e4000c101b06 */
[----:B------:R-:W-:Y:S05]  /*0790*/  @P1 BRA `(.L_x_1) ;  /* 0xfffffff800ac1947 */ /* 0x000fea000383ffff */
[----:B------:R-:W-:-:S07]  /*07a0*/  MOV R7, R13 ;  /* 0x0000000d00077202 */ /* 0x000fce0000000f00 */
.L_x_0:
[----:B------:R-:W-:-:S13]  /*07b0*/  ISETP.NE.AND P1, PT, R0, RZ, PT ;  /* 0x000000ff0000720c */ /* 0x000fda0003f25270 */
[----:B------:R-:W-:Y:S05]  /*07c0*/  @!P1 BRA `(.L_x_2) ;  /* 0x0000000400909947 */ /* 0x000fea0003800000 */
[----:B------:R-:W-:Y:S02]  /*07d0*/  IADD3 R9, PT, PT, R0, -0x1, RZ ;  /* 0xffffffff00097810 */ /* 0x000fe40007ffe0ff */
[----:B------:R-:W-:Y:S02]  /*07e0*/  ISETP.NE.AND P2, PT, R2, RZ, PT ;  /* 0x000000ff0200720c */ /* 0x000fe40003f45270 */
[----:B------:R-:W-:-:S13]  /*07f0*/  ISETP.GE.U32.AND P1, PT, R9, 0x7, PT ;  /* 0x000000070900780c */ /* 0x000fda0003f26070 */
[----:B------:R-:W-:Y:S05]  /*0800*/  @!P1 BRA `(.L_x_3) ;  /* 0x0000000000b09947 */ /* 0x000fea0003800000 */
[----:B-1----:R-:W-:Y:S01]  /*0810*/  IMAD R23, R7, R12, R3 ;  /* 0x0000000c07177224 */ /* 0x002fe200078e0203 */
[----:B------:R-:W0:Y:S03]  /*0820*/  LDC.64 R18, c[0x0][0x398] ;  /* 0x0000e600ff127b82 */ /* 0x000e260000000a00 */
[----:B------:R-:W-:-:S05]  /*0830*/  IMAD.WIDE R22, R23, 0x8, R14 ;  /* 0x0000000817167825 */ /* 0x000fca00078e020e */
[----:B------:R-:W2:Y:S01]  /*0840*/  LDG.E.64 R20, desc[UR6][R22.64] ;  /* 0x0000000616147981 */ /* 0x000ea2000c1e1b00 */
[----:B------:R-:W-:Y:S02]  /*0850*/  IMAD R9, R7, R12, R5 ;  /* 0x0000000c07097224 */ /* 0x000fe400078e0205 */
[----:B------:R-:W-:-:S04]  /*0860*/  IMAD.WIDE R24, R12, 0x8, R22 ;  /* 0x000000080c187825 */ /* 0x000fc800078e0216 */
[----:B0-----:R-:W-:Y:S01]  /*0870*/  IMAD.WIDE R18, R9, 0x8, R18 ;  /* 0x0000000809127825 */ /* 0x001fe200078e0212 */
[----:B--2---:R-:W-:-:S07]  /*0880*/  DMUL R20, R16, R20 ;  /* 0x0000001410147228 */ /* 0x004fce0000000000 */
[----:B------:R0:W-:Y:S04]  /*0890*/  STG.E.64 desc[UR6][R18.64], R20 ;  /* 0x0000001412007986 */ /* 0x0001e8000c101b06 */
[----:B------:R1:W2:Y:S01]  /*08a0*/  LDG.E.64 R26, desc[UR6][R24.64] ;  /* 0x00000006181a7981 */ /* 0x0002a2000c1e1b00 */
[----:B------:R-:W-:-:S04]  /*08b0*/  IMAD.WIDE R28, R12, 0x8, R18 ;  /* 0x000000080c1c7825 */ /* 0x000fc800078e0212 */
[----:B-1----:R-:W-:Y:S01]  /*08c0*/  IMAD.WIDE R24, R12, 0x8, R24 ;  /* 0x000000080c187825 */ /* 0x002fe200078e0218 */
[----:B--2---:R-:W-:-:S07]  /*08d0*/  DMUL R26, R16, R26 ;  /* 0x0000001a101a7228 */ /* 0x004fce0000000000 */
[----:B------:R1:W-:Y:S04]  /*08e0*/  STG.E.64 desc[UR6][R28.64], R26 ;  /* 0x0000001a1c007986 */ /* 0x0003e8000c101b06 */
[----:B------:R-:W2:Y:S01]  /*08f0*/  LDG.E.64 R22, desc[UR6][R24.64] ;  /* 0x0000000618167981 */ /* 0x000ea2000c1e1b00 */
[----:B0-----:R-:W-:-:S04]  /*0900*/  IMAD.WIDE R18, R12, 0x8, R24 ;  /* 0x000000080c127825 */ /* 0x001fc800078e0218 */
[----:B-1----:R-:W-:Y:S01]  /*0910*/  IMAD.WIDE R28, R12, 0x8, R28 ;  /* 0x000000080c1c7825 */ /* 0x002fe200078e021c */
[----:B--2---:R-:W-:-:S07]  /*0920*/  DMUL R22, R16, R22 ;  /* 0x0000001610167228 */ /* 0x004fce0000000000 */
[----:B------:R-:W-:Y:S04]  /*0930*/  STG.E.64 desc[UR6][R28.64], R22 ;  /* 0x000000161c007986 */ /* 0x000fe8000c101b06 */
[----:B------:R0:W2:Y:S01]  /*0940*/  LDG.E.64 R20, desc[UR6][R18.64] ;  /* 0x0000000612147981 */ /* 0x0000a2000c1e1b00 */
[----:B------:R-:W-:-:S04]  /*0950*/  IMAD.WIDE R24, R12, 0x8, R28 ;  /* 0x000000080c187825 */ /* 0x000fc800078e021c */
[----:B0-----:R-:W-:Y:S01]  /*0960*/  IMAD.WIDE R18, R12, 0x8, R18 ;  /* 0x000000080c127825 */ /* 0x001fe200078e0212 */
[----:B--2---:R-:W-:-:S07]  /*0970*/  DMUL R20, R16, R20 ;  /* 0x0000001410147228 */ /* 0x004fce0000000000 */
[----:B------:R0:W-:Y:S04]  /*0980*/  STG.E.64 desc[UR6][R24.64], R20 ;  /* 0x0000001418007986 */ /* 0x0001e8000c101b06 */
[----:B------:R-:W2:Y:S01]  /*0990*/  LDG.E.64 R26, desc[UR6][R18.64] ;  /* 0x00000006121a7981 */ /* 0x000ea2000c1e1b00 */
[----:B0-----:R-:W-:-:S04]  /*09a0*/  IMAD.WIDE R24, R12, 0x8, R24 ;  /* 0x000000080c187825 */ /* 0x001fc800078e0218 */
[----:B------:R-:W-:Y:S01]  /*09b0*/  IMAD.WIDE R20, R12, 0x8, R18 ;  /* 0x000000080c147825 */ /* 0x000fe200078e0212 */
[----:B--2---:R-:W-:-:S07]  /*09c0*/  DMUL R26, R16, R26 ;  /* 0x0000001a101a7228 */ /* 0x004fce0000000000 */
[----:B------:R-:W-:Y:S04]  /*09d0*/  STG.E.64 desc[UR6][R24.64], R26 ;  /* 0x0000001a18007986 */ /* 0x000fe8000c101b06 */
[----:B------:R-:W2:Y:S01]  /*09e0*/  LDG.E.64 R22, desc[UR6][R20.64] ;  /* 0x0000000614167981 */ /* 0x000ea2000c1e1b00 */
[----:B------:R-:W-:-:S04]  /*09f0*/  IMAD.WIDE R28, R12, 0x8, R24 ;  /* 0x000000080c1c7825 */ /* 0x000fc800078e0218 */
[----:B------:R-:W-:Y:S01]  /*0a00*/  IMAD.WIDE R18, R12, 0x8, R20 ;  /* 0x000000080c127825 */ /* 0x000fe200078e0214 */
        /* <DEDUP_REMOVED lines=8> */
[----:B------:R-:W-:Y:S01]  /*0a90*/  IMAD.WIDE R26, R12, 0x8, R28 ;  /* 0x000000080c1a7825 */ /* 0x000fe200078e021c */
[----:B------:R-:W-:Y:S01]  /*0aa0*/  IADD3 R7, PT, PT, R7, 0x8, RZ ;  /* 0x0000000807077810 */ /* 0x000fe20007ffe0ff */
[----:B--2---:R-:W-:-:S07]  /*0ab0*/  DMUL R24, R16, R24 ;  /* 0x0000001810187228 */ /* 0x004fce0000000000 */
[----:B------:R0:W-:Y:S04]  /*0ac0*/  STG.E.64 desc[UR6][R26.64], R24 ;  /* 0x000000181a007986 */ /* 0x0001e8000c101b06 */
.L_x_3:
[----:B------:R-:W-:Y:S05]  /*0ad0*/  @!P2 BRA `(.L_x_2) ;  /* 0x0000000000cca947 */ /* 0x000fea0003800000 */
[----:B------:R-:W-:Y:S02]  /*0ae0*/  IADD3 R9, PT, PT, R2, -0x1, RZ ;  /* 0xffffffff02097810 */ /* 0x000fe40007ffe0ff */
[----:B------:R-:W-:Y:S02]  /*0af0*/  ISETP.NE.AND P2, PT, R4, RZ, PT ;  /* 0x000000ff0400720c */ /* 0x000fe40003f45270 */
[----:B------:R-:W-:-:S13]  /*0b00*/  ISETP.GE.U32.AND P1, PT, R9, 0x3, PT ;  /* 0x000000030900780c */ /* 0x000fda0003f26070 */
[----:B------:R-:W-:Y:S05]  /*0b10*/  @!P1 BRA `(.L_x_4) ;  /* 0x0000000000609947 */ /* 0x000fea0003800000 */
[----:B01----:R-:W-:Y:S01]  /*0b20*/  IMAD R25, R7, R12, R3 ;  /* 0x0000000c07197224 */ /* 0x003fe200078e0203 */
        /* <DEDUP_REMOVED lines=13> */
[----:B------:R-:W3:Y:S01]  /*0c00*/  LDG.E.64 R24, desc[UR6][R20.64] ;  /* 0x0000000614187981 */ /* 0x000ee2000c1e1b00 */
[----:B------:R-:W-:Y:S01]  /*0c10*/  IMAD.WIDE R28, R12, 0x8, R20 ;  /* 0x000000080c1c7825 */ /* 0x000fe200078e0214 */
[----:B---3--:R-:W-:-:S03]  /*0c20*/  DMUL R18, R16, R24 ;  /* 0x0000001810127228 */ /* 0x008fc60000000000 */
[----:B------:R-:W-:-:S05]  /*0c30*/  IMAD.WIDE R24, R12, 0x8, R22 ;  /* 0x000000080c187825 */ /* 0x000fca00078e0216 */
[----:B------:R2:W-:Y:S04]  /*0c40*/  STG.E.64 desc[UR6][R24.64], R18 ;  /* 0x0000001218007986 */ /* 0x0005e8000c101b06 */
[----:B------:R-:W3:Y:S01]  /*0c50*/  LDG.E.64 R28, desc[UR6][R28.64] ;  /* 0x000000061c1c7981 */ /* 0x000ee2000c1e1b00 */
[----:B------:R-:W-:Y:S01]  /*0c60*/  IADD3 R7, PT, PT, R7, 0x4, RZ ;  /* 0x0000000407077810 */ /* 0x000fe20007ffe0ff */
[----:B---3--:R-:W-:Y:S01]  /*0c70*/  DMUL R20, R16, R28 ;  /* 0x0000001c10147228 */ /* 0x008fe20000000000 */
[----:B------:R-:W-:-:S06]  /*0c80*/  IMAD.WIDE R28, R12, 0x8, R24 ;  /* 0x000000080c1c7825 */ /* 0x000fcc00078e0218 */
[----:B------:R2:W-:Y:S04]  /*0c90*/  STG.E.64 desc[UR6][R28.64], R20 ;  /* 0x000000141c007986 */ /* 0x0005e8000c101b06 */
.L_x_4:
[----:B------:R-:W-:Y:S05]  /*0ca0*/  @!P2 BRA `(.L_x_2) ;  /* 0x000000000058a947 */ /* 0x000fea0003800000 */
[----:B------:R-:W-:Y:S01]  /*0cb0*/  IMAD R9, R7, R12, R3 ;  /* 0x0000000c07097224 */ /* 0x000fe200078e0203 */
[----:B--2---:R-:W2:Y:S03]  /*0cc0*/  LDC.64 R18, c[0x0][0x398] ;  /* 0x0000e600ff127b82 */ /* 0x004ea60000000a00 */
[----:B------:R-:W-:-:S05]  /*0cd0*/  IMAD.WIDE R14, R9, 0x8, R14 ;  /* 0x00000008090e7825 */ /* 0x000fca00078e020e */
[----:B0-----:R-:W3:Y:S01]  /*0ce0*/  LDG.E.64 R20, desc[UR6][R14.64] ;  /* 0x000000060e147981 */ /* 0x001ee2000c1e1b00 */
[----:B------:R-:W-:Y:S01]  /*0cf0*/  IMAD R5, R7, R12, R5 ;  /* 0x0000000c07057224 */ /* 0x000fe200078e0205 */
[----:B------:R-:W-:-:S03]  /*0d00*/  ISETP.NE.AND P1, PT, R4, 0x1, PT ;  /* 0x000000010400780c */ /* 0x000fc60003f25270 */
[----:B--2---:R-:W-:Y:S01]  /*0d10*/  IMAD.WIDE R18, R5, 0x8, R18 ;  /* 0x0000000805127825 */ /* 0x004fe200078e0212 */
[----:B---3--:R-:W-:-:S07]  /*0d20*/  DMUL R20, R16, R20 ;  /* 0x0000001410147228 */ /* 0x008fce0000000000 */
[----:B------:R3:W-:Y:S02]  /*0d30*/  STG.E.64 desc[UR6][R18.64], R20 ;  /* 0x0000001412007986 */ /* 0x0007e4000c101b06 */
[----:B------:R-:W-:Y:S05]  /*0d40*/  @!P1 BRA `(.L_x_2) ;  /* 0x0000000000309947 */ /* 0x000fea0003800000 */
[----:B---3--:R-:W-:-:S05]  /*0d50*/  IMAD.WIDE R20, R12, 0x8, R14 ;  /* 0x000000080c147825 */ /* 0x008fca00078e020e */
[----:B------:R-:W2:Y:S01]  /*0d60*/  LDG.E.64 R14, desc[UR6][R20.64] ;  /* 0x00000006140e7981 */ /* 0x000ea2000c1e1b00 */
[----:B------:R-:W-:Y:S01]  /*0d70*/  IMAD.WIDE R18, R12, 0x8, R18 ;  /* 0x000000080c127825 */ /* 0x000fe200078e0212 */
[----:B------:R-:W-:Y:S01]  /*0d80*/  ISETP.NE.AND P1, PT, R4, 0x2, PT ;  /* 0x000000020400780c */ /* 0x000fe20003f25270 */
[----:B--2---:R-:W-:-:S07]  /*0d90*/  DMUL R14, R16, R14 ;  /* 0x0000000e100e7228 */ /* 0x004fce0000000000 */
[----:B------:R4:W-:Y:S05]  /*0da0*/  STG.E.64 desc[UR6][R18.64], R14 ;  /* 0x0000000e12007986 */ /* 0x0009ea000c101b06 */
[----:B------:R-:W-:Y:S05]  /*0db0*/  @!P1 BRA `(.L_x_2) ;  /* 0x0000000000149947 */ /* 0x000fea0003800000 */
[----:B----4-:R-:W-:-:S06]  /*0dc0*/  IMAD.WIDE R14, R12, 0x8, R20 ;  /* 0x000000080c0e7825 */ /* 0x010fcc00078e0214 */
[----:B------:R-:W2:Y:S01]  /*0dd0*/  LDG.E.64 R14, desc[UR6][R14.64] ;  /* 0x000000060e0e7981 */ /* 0x000ea2000c1e1b00 */
[----:B------:R-:W-:Y:S01]  /*0de0*/  IMAD.WIDE R18, R12, 0x8, R18 ;  /* 0x000000080c127825 */ /* 0x000fe200078e0212 */
[----:B--2---:R-:W-:-:S07]  /*0df0*/  DMUL R16, R16, R14 ;  /* 0x0000000e10107228 */ /* 0x004fce0000000000 */
[----:B------:R0:W-:Y:S04]  /*0e00*/  STG.E.64 desc[UR6][R18.64], R16 ;  /* 0x0000001012007986 */ /* 0x0001e8000c101b06 */
.L_x_2:
[----:B------:R-:W-:Y:S05]  /*0e10*/  @P0 BRA `(.L_x_5) ;  /* 0xfffffff000c80947 */ /* 0x000fea000383ffff */
[----:B------:R-:W5:Y:S01]  /*0e20*/  LDCU UR4, c[0x0][0x360] ;  /* 0x00006c00ff0477ac */ /* 0x000f620008000800 */
[----:B------:R-:W5:Y:S02]  /*0e30*/  LDC R8, c[0x0][0x370] ;  /* 0x0000dc00ff087b82 */ /* 0x000f640000000800 */
[----:B-----5:R-:W-:-:S05]  /*0e40*/  IMAD R3, R8, UR4, R3 ;  /* 0x0000000408037c24 */ /* 0x020fca000f8e0203 */
[----:B------:R-:W-:-:S13]  /*0e50*/  ISETP.GE.AND P0, PT, R3, R12, PT ;  /* 0x0000000c0300720c */ /* 0x000fda0003f06270 */
[----:B------:R-:W-:Y:S05]  /*0e60*/  @!P0 BRA `(.L_x_6) ;  /* 0xfffffff000a48947 */ /* 0x000fea000383ffff */
[----:B------:R-:W-:Y:S05]  /*0e70*/  EXIT ;  /* 0x000000000000794d */ /* 0x000fea0003800000 */
.L_x_7:
[----:B------:R-:W-:-:S00]  /*0e80*/  BRA `(.L_x_7) ;  /* 0xfffffffc00fc7947 */ /* 0x000fc0000383ffff */
[----:B------:R-:W-:-:S00]  /*0e90*/  NOP ;  /* 0x0000000000007918 */ /* 0x000fc00000000000 */
        /* <DEDUP_REMOVED lines=14> */
.L_x_8:


//--------------------- .nv.shared.reserved.0     --------------------------
	.section	.nv.shared.reserved.0,"aw",@nobits
	.weak		__nv_reservedSMEM_offset_0_alias
	.size		__nv_reservedSMEM_offset_0_alias, 0, 64
	.other		__nv_reservedSMEM_offset_0_alias,@"STO_CUDA_RESERVED_SHARED STV_DEFAULT"
__nv_reservedSMEM_offset_0_alias:
	.zero		0
	.zero		64


//--------------------- .nv.constant0._Z27int_short_range_herm_kerneliiPdS_S_ --------------------------
	.section	.nv.constant0._Z27int_short_range_herm_kerneliiPdS_S_,"a",@progbits
	.sectionflags	@""
	.align	4
.nv.constant0._Z27int_short_range_herm_kerneliiPdS_S_:
	.zero		928


//--------------------- SYMBOLS --------------------------

	.type		.nv.reservedSmem.offset0,@object
	.size		.nv.reservedSmem.offset0,0x4
